//
// Generated by NVIDIA NVVM Compiler
//
// Compiler Build ID: CL-36424714
// Cuda compilation tools, release 13.0, V13.0.88
// Based on NVVM 20.0.0
//

.version 9.0
.target sm_100
.address_size 64

	// .globl	_Z17helloWorldKernel1v
.extern .func  (.param .b32 func_retval0) vprintf
(
	.param .b64 vprintf_param_0,
	.param .b64 vprintf_param_1
)
;
.global .align 1 .b8 $str[51] = {72, 101, 108, 108, 111, 44, 32, 87, 111, 114, 108, 100, 33, 32, 102, 114, 111, 109, 32, 107, 101, 114, 110, 101, 108, 32, 49, 32, 45, 32, 66, 108, 111, 99, 107, 32, 37, 100, 44, 32, 84, 104, 114, 101, 97, 100, 32, 37, 100, 10};

.visible .entry _Z17helloWorldKernel1v()
{
	.local .align 8 .b8 	__local_depot0[8];
	.reg .b64 	%SP;
	.reg .b64 	%SPL;
	.reg .b32 	%r<5>;
	.reg .b64 	%rd<5>;

	mov.u64 	%SPL, __local_depot0;
	cvta.local.u64 	%SP, %SPL;
	add.u64 	%rd1, %SP, 0;
	add.u64 	%rd2, %SPL, 0;
	mov.u32 	%r1, %ctaid.x;
	mov.u32 	%r2, %tid.x;
	st.local.v2.u32 	[%rd2], {%r1, %r2};
	mov.u64 	%rd3, $str;
	cvta.global.u64 	%rd4, %rd3;
	{ // callseq 0, 0
	.param .b64 param0;
	st.param.b64 	[param0], %rd4;
	.param .b64 param1;
	st.param.b64 	[param1], %rd1;
	.param .b32 retval0;
	call.uni (retval0), 
	vprintf, 
	(
	param0, 
	param1
	);
	ld.param.b32 	%r3, [retval0];
	} // callseq 0
	ret;

}


// ===== COMPILED SASS (sm_100) =====

	.target	sm_100

	.elftype	@"ET_EXEC"


//--------------------- .note.nv.tkinfo           --------------------------
	.section	.note.nv.tkinfo,"",@"SHT_NOTE"
	.sectionflags	@"SHF_NOTE_NV_TKINFO"
	.tkinfo
        /*0018*/ 	.word	0x00000002
        /*0030*/ 	.string	""
        /*0030*/ 	.string	"ptxas"
        /*0030*/ 	.string	"Cuda compilation tools, release 13.0, V13.0.88"
        /*0030*/ 	.string	"Build cuda_13.0.r13.0/compiler.36424714_0"
        /*0030*/ 	.string	"-arch sm_100 -m 64 "



//--------------------- .note.nv.cuinfo           --------------------------
	.section	.note.nv.cuinfo,"",@"SHT_NOTE"
	.sectionflags	@"SHF_NOTE_NV_CUINFO"
        /*0018*/ 	.short	0x0002
        /*001a*/ 	.short	0x0064
        /*001c*/ 	.short	0x0082
	.zero		2


//--------------------- .nv.info                  --------------------------
	.section	.nv.info,"",@"SHT_CUDA_INFO"
	.align	4


	//----- nvinfo : EIATTR_REGCOUNT
	.align		4
        /*0000*/ 	.byte	0x04, 0x2f
        /*0002*/ 	.short	(.L_2 - .L_1)
	.align		4
.L_1:
        /*0004*/ 	.word	index@(_Z17helloWorldKernel1v)
        /*0008*/ 	.word	0x00000018


	//----- nvinfo : EIATTR_FRAME_SIZE
	.align		4
.L_2:
        /*000c*/ 	.byte	0x04, 0x11
        /*000e*/ 	.short	(.L_4 - .L_3)
	.align		4
.L_3:
        /*0010*/ 	.word	index@(_Z17helloWorldKernel1v)
        /*0014*/ 	.word	0x00000008


	//----- nvinfo : EIATTR_MIN_STACK_SIZE
	.align		4
.L_4:
        /*0018*/ 	.byte	0x04, 0x12
        /*001a*/ 	.short	(.L_6 - .L_5)
	.align		4
.L_5:
        /*001c*/ 	.word	index@(_Z17helloWorldKernel1v)
        /*0020*/ 	.word	0x00000008
.L_6:


//--------------------- .nv.compat                --------------------------
	.section	.nv.compat,"",@"SHT_CUDA_COMPAT_INFO"
	.align	4
        /*0000*/ 	.byte	0x02, 0x09, 0x00, 0x00, 0x02, 0x02, 0x01, 0x00, 0x02, 0x05, 0x05, 0x00, 0x03, 0x07, 0x01, 0x01
        /*0010*/ 	.byte	0x02, 0x03, 0x00, 0x00, 0x02, 0x06, 0x01, 0x00, 0x04, 0x0b, 0x08, 0x00, 0x09, 0x00, 0x00, 0x00
        /*0020*/ 	.byte	0x00, 0x00, 0x00, 0x00


//--------------------- .nv.info._Z17helloWorldKernel1v --------------------------
	.section	.nv.info._Z17helloWorldKernel1v,"",@"SHT_CUDA_INFO"
	.sectionflags	@""
	.align	4


	//----- nvinfo : EIATTR_CUDA_API_VERSION
	.align		4
        /*0000*/ 	.byte	0x04, 0x37
        /*0002*/ 	.short	(.L_8 - .L_7)
.L_7:
        /*0004*/ 	.word	0x00000082


	//----- nvinfo : EIATTR_SPARSE_MMA_MASK
	.align		4
.L_8:
        /*0008*/ 	.byte	0x03, 0x50
        /*000a*/ 	.short	0x0000


	//----- nvinfo : EIATTR_MAXREG_COUNT
	.align		4
        /*000c*/ 	.byte	0x03, 0x1b
        /*000e*/ 	.short	0x00ff


	//----- nvinfo : EIATTR_EXTERNS
	.align		4
        /*0010*/ 	.byte	0x04, 0x0f
        /*0012*/ 	.short	(.L_10 - .L_9)


	//   ....[0]....
	.align		4
.L_9:
        /*0014*/ 	.word	index@(vprintf)


	//----- nvinfo : EIATTR_MERCURY_ISA_VERSION
	.align		4
.L_10:
        /*0018*/ 	.byte	0x03, 0x5f
        /*001a*/ 	.short	0x0101


	//----- nvinfo : EIATTR_VRC_CTA_INIT_COUNT
	.align		4
        /*001c*/ 	.byte	0x02, 0x4a
	.zero		1
	.zero		1


	//----- nvinfo : EIATTR_SYSCALL_OFFSETS
	.align		4
        /*0020*/ 	.byte	0x04, 0x46
        /*0022*/ 	.short	(.L_12 - .L_11)


	//   ....[0]....
.L_11:
        /*0024*/ 	.word	0x000000f0


	//----- nvinfo : EIATTR_EXIT_INSTR_OFFSETS
	.align		4
.L_12:
        /*0028*/ 	.byte	0x04, 0x1c
        /*002a*/ 	.short	(.L_14 - .L_13)


	//   ....[0]....
.L_13:
        /*002c*/ 	.word	0x00000100


	//----- nvinfo : EIATTR_SW_WAR
	.align		4
.L_14:
        /*0030*/ 	.byte	0x04, 0x36
        /*0032*/ 	.short	(.L_16 - .L_15)
.L_15:
        /*0034*/ 	.word	0x00000008
.L_16:


//--------------------- .nv.callgraph             --------------------------
	.section	.nv.callgraph,"",@"SHT_CUDA_CALLGRAPH"
	.align	4
	.sectionentsize	8
	.align		4
        /*0000*/ 	.word	0x00000000
	.align		4
        /*0004*/ 	.word	0xffffffff
	.align		4
        /*0008*/ 	.word	index@(_Z17helloWorldKernel1v)
	.align		4
        /*000c*/ 	.word	index@(vprintf)
	.align		4
        /*0010*/ 	.word	0x00000000
	.align		4
        /*0014*/ 	.word	0xfffffffe
	.align		4
        /*0018*/ 	.word	0x00000000
	.align		4
        /*001c*/ 	.word	0xfffffffd
	.align		4
        /*0020*/ 	.word	0x00000000
	.align		4
        /*0024*/ 	.word	0xfffffffc


//--------------------- .nv.constant4             --------------------------
	.section	.nv.constant4,"a",@progbits
	.align	8
	.align		8
.nv.constant4:
        /*0000*/ 	.dword	vprintf
	.align		8
        /*0008*/ 	.dword	$str


//--------------------- .text._Z17helloWorldKernel1v --------------------------
	.section	.text._Z17helloWorldKernel1v,"ax",@progbits
	.align	128
        .global         _Z17helloWorldKernel1v
        .type           _Z17helloWorldKernel1v,@function
        .size           _Z17helloWorldKernel1v,(.L_x_2 - _Z17helloWorldKernel1v)
        .other          _Z17helloWorldKernel1v,@"STO_CUDA_ENTRY STV_DEFAULT"
_Z17helloWorldKernel1v:
.text._Z17helloWorldKernel1v:
[----:B------:R-:W0:Y:S01]  /*0000*/  LDC R1, c[0x0][0x37c] ;  /* 0x0000df00ff017b82 */ /* 0x000e220000000800 */
[----:B------:R-:W1:Y:S01]  /*0010*/  S2R R8, SR_CTAID.X ;  /* 0x0000000000087919 */ /* 0x000e620000002500 */
[----:B0-----:R-:W-:Y:S01]  /*0020*/  VIADD R1, R1, 0xfffffff8 ;  /* 0xfffffff801017836 */ /* 0x001fe20000000000 */
[----:B------:R-:W-:Y:S01]  /*0030*/  MOV R0, 0x0 ;  /* 0x0000000000007802 */ /* 0x000fe20000000f00 */
[----:B------:R-:W0:Y:S01]  /*0040*/  LDCU UR4, c[0x0][0x2f8] ;  /* 0x00005f00ff0477ac */ /* 0x000e220008000800 */
[----:B------:R-:W1:Y:S03]  /*0050*/  S2R R9, SR_TID.X ;  /* 0x0000000000097919 */ /* 0x000e660000002100 */
[----:B------:R2:W3:Y:S01]  /*0060*/  LDC.64 R2, c[0x4][R0] ;  /* 0x0100000000027b82 */ /* 0x0004e20000000a00 */
[----:B------:R-:W4:Y:S01]  /*0070*/  LDCU.64 UR6, c[0x4][0x8] ;  /* 0x01000100ff0677ac */ /* 0x000f220008000a00 */
[----:B------:R-:W5:Y:S01]  /*0080*/  LDCU UR5, c[0x0][0x2fc] ;  /* 0x00005f80ff0577ac */ /* 0x000f620008000800 */
[----:B0-----:R-:W-:Y:S01]  /*0090*/  IADD3 R6, P0, PT, R1, UR4, RZ ;  /* 0x0000000401067c10 */ /* 0x001fe2000ff1e0ff */
[----:B----4-:R-:W-:Y:S01]  /*00a0*/  IMAD.U32 R4, RZ, RZ, UR6 ;  /* 0x00000006ff047e24 */ /* 0x010fe2000f8e00ff */
[----:B------:R-:W-:-:S03]  /*00b0*/  MOV R5, UR7 ;  /* 0x0000000700057c02 */ /* 0x000fc60008000f00 */
[----:B-----5:R-:W-:Y:S01]  /*00c0*/  IMAD.X R7, RZ, RZ, UR5, P0 ;  /* 0x00000005ff077e24 */ /* 0x020fe200080e06ff */
[----:B-1----:R2:W-:Y:S07]  /*00d0*/  STL.64 [R1], R8 ;  /* 0x0000000801007387 */ /* 0x0025ee0000100a00 */
[----:B------:R-:W-:-:S07]  /*00e0*/  LEPC R20, `(.L_x_0) ;  /* 0x000000001014794e */ /* 0x000fce0000000000 */
[----:B--23--:R-:W-:Y:S05]  /*00f0*/  CALL.ABS.NOINC R2 ;  /* 0x0000000002007343 */ /* 0x00cfea0003c00000 */
.L_x_0:
[----:B------:R-:W-:Y:S05]  /*0100*/  EXIT ;  /* 0x000000000000794d */ /* 0x000fea0003800000 */
.L_x_1:
[----:B------:R-:W-:-:S00]  /*0110*/  BRA `(.L_x_1) ;  /* 0xfffffffc00fc7947 */ /* 0x000fc0000383ffff */
[----:B------:R-:W-:-:S00]  /*0120*/  NOP ;  /* 0x0000000000007918 */ /* 0x000fc00000000000 */
        /* <DEDUP_REMOVED lines=13> */
.L_x_2:


//--------------------- .nv.global.init           --------------------------
	.section	.nv.global.init,"aw",@progbits
.nv.global.init:
	.type		$str,@object
	.size		$str,(.L_0 - $str)
$str:
        /*0000*/ 	.byte	0x48, 0x65, 0x6c, 0x6c, 0x6f, 0x2c, 0x20, 0x57, 0x6f, 0x72, 0x6c, 0x64, 0x21, 0x20, 0x66, 0x72
        /*0010*/ 	.byte	0x6f, 0x6d, 0x20, 0x6b, 0x65, 0x72, 0x6e, 0x65, 0x6c, 0x20, 0x31, 0x20, 0x2d, 0x20, 0x42, 0x6c
        /*0020*/ 	.byte	0x6f, 0x63, 0x6b, 0x20, 0x25, 0x64, 0x2c, 0x20, 0x54, 0x68, 0x72, 0x65, 0x61, 0x64, 0x20, 0x25
        /*0030*/ 	.byte	0x64, 0x0a, 0x00
.L_0:


//--------------------- .nv.shared.reserved.0     --------------------------
	.section	.nv.shared.reserved.0,"aw",@nobits
	.weak		__nv_reservedSMEM_offset_0_alias
	.size		__nv_reservedSMEM_offset_0_alias, 0, 64
	.other		__nv_reservedSMEM_offset_0_alias,@"STO_CUDA_RESERVED_SHARED STV_DEFAULT"
__nv_reservedSMEM_offset_0_alias:
	.zero		0
	.zero		64


//--------------------- .nv.constant0._Z17helloWorldKernel1v --------------------------
	.section	.nv.constant0._Z17helloWorldKernel1v,"a",@progbits
	.sectionflags	@""
	.align	4
.nv.constant0._Z17helloWorldKernel1v:
	.zero		896


//--------------------- SYMBOLS --------------------------

	.type		.nv.reservedSmem.offset0,@object
	.size		.nv.reservedSmem.offset0,0x4
	.type		vprintf,@function
